//
// Generated by NVIDIA NVVM Compiler
//
// Compiler Build ID: CL-36424714
// Cuda compilation tools, release 13.0, V13.0.88
// Based on NVVM 20.0.0
//

.version 9.0
.target sm_100
.address_size 64

	// .globl	rms_norm
// _ZZ8rms_normE9s_rms_inv has been demoted
// _ZZ8rms_normE14s_warp_reduced has been demoted

.visible .entry rms_norm(
	.param .u64 .ptr .align 1 rms_norm_param_0,
	.param .u64 .ptr .align 1 rms_norm_param_1,
	.param .u64 .ptr .align 1 rms_norm_param_2,
	.param .u32 rms_norm_param_3,
	.param .u32 rms_norm_param_4,
	.param .f32 rms_norm_param_5
)
{
	.reg .pred 	%p<17>;
	.reg .b16 	%rs<7>;
	.reg .b32 	%r<39>;
	.reg .b32 	%f<37>;
	.reg .b64 	%rd<14>;
	// demoted variable
	.shared .align 4 .f32 _ZZ8rms_normE9s_rms_inv;
	// demoted variable
	.shared .align 4 .b8 _ZZ8rms_normE14s_warp_reduced[32];
	ld.param.u64 	%rd4, [rms_norm_param_0];
	ld.param.u64 	%rd6, [rms_norm_param_1];
	ld.param.u64 	%rd5, [rms_norm_param_2];
	ld.param.u32 	%r10, [rms_norm_param_4];
	ld.param.f32 	%f9, [rms_norm_param_5];
	cvta.to.global.u64 	%rd1, %rd6;
	mov.u32 	%r11, %ctaid.x;
	mov.u32 	%r38, %tid.x;
	mul.lo.s32 	%r2, %r10, %r11;
	and.b32  	%r3, %r38, 31;
	setp.ge.s32 	%p1, %r38, %r10;
	mov.f32 	%f35, 0f00000000;
	@%p1 bra 	$L__BB0_3;
	mov.f32 	%f35, 0f00000000;
	mov.u32 	%r4, %ntid.x;
	mov.u32 	%r37, %r38;
$L__BB0_2:
	add.s32 	%r12, %r37, %r2;
	mul.wide.s32 	%rd7, %r12, 2;
	add.s64 	%rd8, %rd1, %rd7;
	ld.global.u16 	%rs1, [%rd8];
	// begin inline asm
	{  cvt.f32.f16 %f12, %rs1;}

	// end inline asm
	fma.rn.f32 	%f35, %f12, %f12, %f35;
	add.s32 	%r37, %r37, %r4;
	setp.lt.s32 	%p2, %r37, %r10;
	@%p2 bra 	$L__BB0_2;
$L__BB0_3:
	setp.ne.s32 	%p3, %r3, 0;
	bar.sync 	0;
	mov.b32 	%r13, %f35;
	shfl.sync.bfly.b32	%r14|%p4, %r13, 16, 31, -1;
	mov.b32 	%f13, %r14;
	add.f32 	%f14, %f35, %f13;
	mov.b32 	%r15, %f14;
	shfl.sync.bfly.b32	%r16|%p5, %r15, 8, 31, -1;
	mov.b32 	%f15, %r16;
	add.f32 	%f16, %f14, %f15;
	mov.b32 	%r17, %f16;
	shfl.sync.bfly.b32	%r18|%p6, %r17, 4, 31, -1;
	mov.b32 	%f17, %r18;
	add.f32 	%f18, %f16, %f17;
	mov.b32 	%r19, %f18;
	shfl.sync.bfly.b32	%r20|%p7, %r19, 2, 31, -1;
	mov.b32 	%f19, %r20;
	add.f32 	%f20, %f18, %f19;
	mov.b32 	%r21, %f20;
	shfl.sync.bfly.b32	%r22|%p8, %r21, 1, 31, -1;
	mov.b32 	%f21, %r22;
	add.f32 	%f4, %f20, %f21;
	@%p3 bra 	$L__BB0_5;
	shr.u32 	%r23, %r38, 3;
	and.b32  	%r24, %r23, 124;
	mov.u32 	%r25, _ZZ8rms_normE14s_warp_reduced;
	add.s32 	%r26, %r25, %r24;
	st.shared.f32 	[%r26], %f4;
$L__BB0_5:
	bar.sync 	0;
	setp.gt.u32 	%p9, %r38, 31;
	@%p9 bra 	$L__BB0_10;
	setp.gt.u32 	%p10, %r38, 7;
	mov.f32 	%f36, 0f00000000;
	@%p10 bra 	$L__BB0_8;
	shl.b32 	%r27, %r38, 2;
	mov.u32 	%r28, _ZZ8rms_normE14s_warp_reduced;
	add.s32 	%r29, %r28, %r27;
	ld.shared.f32 	%f36, [%r29];
$L__BB0_8:
	setp.ne.s32 	%p11, %r3, 0;
	mov.b32 	%r30, %f36;
	shfl.sync.bfly.b32	%r31|%p12, %r30, 4, 31, -1;
	mov.b32 	%f23, %r31;
	add.f32 	%f24, %f36, %f23;
	mov.b32 	%r32, %f24;
	shfl.sync.bfly.b32	%r33|%p13, %r32, 2, 31, -1;
	mov.b32 	%f25, %r33;
	add.f32 	%f26, %f24, %f25;
	mov.b32 	%r34, %f26;
	shfl.sync.bfly.b32	%r35|%p14, %r34, 1, 31, -1;
	mov.b32 	%f27, %r35;
	add.f32 	%f7, %f26, %f27;
	@%p11 bra 	$L__BB0_10;
	cvt.rn.f32.s32 	%f28, %r10;
	div.rn.f32 	%f29, %f7, %f28;
	add.f32 	%f30, %f9, %f29;
	rsqrt.approx.f32 	%f31, %f30;
	st.shared.f32 	[_ZZ8rms_normE9s_rms_inv], %f31;
$L__BB0_10:
	setp.ge.s32 	%p15, %r38, %r10;
	bar.sync 	0;
	@%p15 bra 	$L__BB0_13;
	ld.shared.f32 	%f8, [_ZZ8rms_normE9s_rms_inv];
	mov.u32 	%r7, %ntid.x;
	cvta.to.global.u64 	%rd2, %rd5;
	cvta.to.global.u64 	%rd3, %rd4;
$L__BB0_12:
	add.s32 	%r36, %r38, %r2;
	mul.wide.s32 	%rd9, %r36, 2;
	add.s64 	%rd10, %rd1, %rd9;
	ld.global.u16 	%rs2, [%rd10];
	// begin inline asm
	{  cvt.f32.f16 %f32, %rs2;}

	// end inline asm
	mul.wide.s32 	%rd11, %r38, 2;
	add.s64 	%rd12, %rd2, %rd11;
	mul.f32 	%f33, %f8, %f32;
	// begin inline asm
	{  cvt.rn.f16.f32 %rs3, %f33;}

	// end inline asm
	ld.global.u16 	%rs5, [%rd12];
	// begin inline asm
	{mul.f16 %rs4,%rs5,%rs3;
}
	// end inline asm
	add.s64 	%rd13, %rd3, %rd9;
	st.global.u16 	[%rd13], %rs4;
	add.s32 	%r38, %r38, %r7;
	setp.lt.s32 	%p16, %r38, %r10;
	@%p16 bra 	$L__BB0_12;
$L__BB0_13:
	ret;

}


// ===== COMPILED SASS (sm_100) =====

	.target	sm_100

	.elftype	@"ET_EXEC"


//--------------------- .note.nv.tkinfo           --------------------------
	.section	.note.nv.tkinfo,"",@"SHT_NOTE"
	.sectionflags	@"SHF_NOTE_NV_TKINFO"
	.tkinfo
        /*0018*/ 	.word	0x00000002
        /*0030*/ 	.string	""
        /*0030*/ 	.string	"ptxas"
        /*0030*/ 	.string	"Cuda compilation tools, release 13.0, V13.0.88"
        /*0030*/ 	.string	"Build cuda_13.0.r13.0/compiler.36424714_0"
        /*0030*/ 	.string	"-arch sm_100 -m 64 "



//--------------------- .note.nv.cuinfo           --------------------------
	.section	.note.nv.cuinfo,"",@"SHT_NOTE"
	.sectionflags	@"SHF_NOTE_NV_CUINFO"
        /*0018*/ 	.short	0x0002
        /*001a*/ 	.short	0x0064
        /*001c*/ 	.short	0x0082
	.zero		2


//--------------------- .nv.info                  --------------------------
	.section	.nv.info,"",@"SHT_CUDA_INFO"
	.align	4


	//----- nvinfo : EIATTR_REGCOUNT
	.align		4
        /*0000*/ 	.byte	0x04, 0x2f
        /*0002*/ 	.short	(.L_1 - .L_0)
	.align		4
.L_0:
        /*0004*/ 	.word	index@(rms_norm)
        /*0008*/ 	.word	0x00000014


	//----- nvinfo : EIATTR_FRAME_SIZE
	.align		4
.L_1:
        /*000c*/ 	.byte	0x04, 0x11
        /*000e*/ 	.short	(.L_3 - .L_2)
	.align		4
.L_2:
        /*0010*/ 	.word	index@($__internal_0_$__cuda_sm3x_div_rn_noftz_f32_slowpath)
        /*0014*/ 	.word	0x00000000


	//----- nvinfo : EIATTR_FRAME_SIZE
	.align		4
.L_3:
        /*0018*/ 	.byte	0x04, 0x11
        /*001a*/ 	.short	(.L_5 - .L_4)
	.align		4
.L_4:
        /*001c*/ 	.word	index@(rms_norm)
        /*0020*/ 	.word	0x00000000


	//----- nvinfo : EIATTR_MIN_STACK_SIZE
	.align		4
.L_5:
        /*0024*/ 	.byte	0x04, 0x12
        /*0026*/ 	.short	(.L_7 - .L_6)
	.align		4
.L_6:
        /*0028*/ 	.word	index@(rms_norm)
        /*002c*/ 	.word	0x00000000
.L_7:


//--------------------- .nv.compat                --------------------------
	.section	.nv.compat,"",@"SHT_CUDA_COMPAT_INFO"
	.align	4
        /*0000*/ 	.byte	0x02, 0x09, 0x00, 0x00, 0x02, 0x02, 0x01, 0x00, 0x02, 0x05, 0x05, 0x00, 0x03, 0x07, 0x01, 0x01
        /*0010*/ 	.byte	0x02, 0x03, 0x00, 0x00, 0x02, 0x06, 0x01, 0x00, 0x04, 0x0b, 0x08, 0x00, 0x01, 0x00, 0x00, 0x00
        /*0020*/ 	.byte	0x00, 0x00, 0x00, 0x00


//--------------------- .nv.info.rms_norm         --------------------------
	.section	.nv.info.rms_norm,"",@"SHT_CUDA_INFO"
	.sectionflags	@""
	.align	4


	//----- nvinfo : EIATTR_CUDA_API_VERSION
	.align		4
        /*0000*/ 	.byte	0x04, 0x37
        /*0002*/ 	.short	(.L_9 - .L_8)
.L_8:
        /*0004*/ 	.word	0x00000082


	//----- nvinfo : EIATTR_KPARAM_INFO
	.align		4
.L_9:
        /*0008*/ 	.byte	0x04, 0x17
        /*000a*/ 	.short	(.L_11 - .L_10)
.L_10:
        /*000c*/ 	.word	0x00000000
        /*0010*/ 	.short	0x0005
        /*0012*/ 	.short	0x0020
        /*0014*/ 	.byte	0x00, 0xf0, 0x11, 0x00


	//----- nvinfo : EIATTR_KPARAM_INFO
	.align		4
.L_11:
        /*0018*/ 	.byte	0x04, 0x17
        /*001a*/ 	.short	(.L_13 - .L_12)
.L_12:
        /*001c*/ 	.word	0x00000000
        /*0020*/ 	.short	0x0004
        /*0022*/ 	.short	0x001c
        /*0024*/ 	.byte	0x00, 0xf0, 0x11, 0x00


	//----- nvinfo : EIATTR_KPARAM_INFO
	.align		4
.L_13:
        /*0028*/ 	.byte	0x04, 0x17
        /*002a*/ 	.short	(.L_15 - .L_14)
.L_14:
        /*002c*/ 	.word	0x00000000
        /*0030*/ 	.short	0x0003
        /*0032*/ 	.short	0x0018
        /*0034*/ 	.byte	0x00, 0xf0, 0x11, 0x00


	//----- nvinfo : EIATTR_KPARAM_INFO
	.align		4
.L_15:
        /*0038*/ 	.byte	0x04, 0x17
        /*003a*/ 	.short	(.L_17 - .L_16)
.L_16:
        /*003c*/ 	.word	0x00000000
        /*0040*/ 	.short	0x0002
        /*0042*/ 	.short	0x0010
        /*0044*/ 	.byte	0x00, 0xf5, 0x21, 0x00


	//----- nvinfo : EIATTR_KPARAM_INFO
	.align		4
.L_17:
        /*0048*/ 	.byte	0x04, 0x17
        /*004a*/ 	.short	(.L_19 - .L_18)
.L_18:
        /*004c*/ 	.word	0x00000000
        /*0050*/ 	.short	0x0001
        /*0052*/ 	.short	0x0008
        /*0054*/ 	.byte	0x00, 0xf5, 0x21, 0x00


	//----- nvinfo : EIATTR_KPARAM_INFO
	.align		4
.L_19:
        /*0058*/ 	.byte	0x04, 0x17
        /*005a*/ 	.short	(.L_21 - .L_20)
.L_20:
        /*005c*/ 	.word	0x00000000
        /*0060*/ 	.short	0x0000
        /*0062*/ 	.short	0x0000
        /*0064*/ 	.byte	0x00, 0xf5, 0x21, 0x00


	//----- nvinfo : EIATTR_SPARSE_MMA_MASK
	.align		4
.L_21:
        /*0068*/ 	.byte	0x03, 0x50
        /*006a*/ 	.short	0x0000


	//----- nvinfo : EIATTR_MAXREG_COUNT
	.align		4
        /*006c*/ 	.byte	0x03, 0x1b
        /*006e*/ 	.short	0x00ff


	//----- nvinfo : EIATTR_NUM_BARRIERS
	.align		4
        /*0070*/ 	.byte	0x02, 0x4c
        /*0072*/ 	.byte	0x01
	.zero		1


	//----- nvinfo : EIATTR_MERCURY_ISA_VERSION
	.align		4
        /*0074*/ 	.byte	0x03, 0x5f
        /*0076*/ 	.short	0x0101


	//----- nvinfo : EIATTR_COOP_GROUP_MASK_REGIDS
	.align		4
        /*0078*/ 	.byte	0x04, 0x29
        /*007a*/ 	.short	(.L_23 - .L_22)


	//   ....[0]....
.L_22:
        /*007c*/ 	.word	0xffffffff


	//   ....[1]....
        /*0080*/ 	.word	0xffffffff


	//   ....[2]....
        /*0084*/ 	.word	0xffffffff


	//   ....[3]....
        /*0088*/ 	.word	0xffffffff


	//   ....[4]....
        /*008c*/ 	.word	0xffffffff


	//   ....[5]....
        /*0090*/ 	.word	0xffffffff


	//   ....[6]....
        /*0094*/ 	.word	0xffffffff


	//   ....[7]....
        /*0098*/ 	.word	0xffffffff


	//   ....[8]....
        /*009c*/ 	.word	0x05000006


	//   ....[9]....
        /*00a0*/ 	.word	0x05000006


	//   ....[10]....
        /*00a4*/ 	.word	0x05000006


	//----- nvinfo : EIATTR_COOP_GROUP_INSTR_OFFSETS
	.align		4
.L_23:
        /*00a8*/ 	.byte	0x04, 0x28
        /*00aa*/ 	.short	(.L_25 - .L_24)


	//   ....[0]....
.L_24:
        /*00ac*/ 	.word	0x00000160


	//   ....[1]....
        /*00b0*/ 	.word	0x000001a0


	//   ....[2]....
        /*00b4*/ 	.word	0x000001d0


	//   ....[3]....
        /*00b8*/ 	.word	0x00000250


	//   ....[4]....
        /*00bc*/ 	.word	0x00000290


	//   ....[5]....
        /*00c0*/ 	.word	0x00000380


	//   ....[6]....
        /*00c4*/ 	.word	0x000003a0


	//   ....[7]....
        /*00c8*/ 	.word	0x000003c0


	//   ....[8]....
        /*00cc*/ 	.word	0x00000770


	//   ....[9]....
        /*00d0*/ 	.word	0x000007e0


	//   ....[10]....
        /*00d4*/ 	.word	0x00000850


	//----- nvinfo : EIATTR_VRC_CTA_INIT_COUNT
	.align		4
.L_25:
        /*00d8*/ 	.byte	0x02, 0x4a
	.zero		1
	.zero		1


	//----- nvinfo : EIATTR_EXIT_INSTR_OFFSETS
	.align		4
        /*00dc*/ 	.byte	0x04, 0x1c
        /*00de*/ 	.short	(.L_27 - .L_26)


	//   ....[0]....
.L_26:
        /*00e0*/ 	.word	0x000005b0


	//   ....[1]....
        /*00e4*/ 	.word	0x00000720


	//----- nvinfo : EIATTR_CRS_STACK_SIZE
	.align		4
.L_27:
        /*00e8*/ 	.byte	0x04, 0x1e
        /*00ea*/ 	.short	(.L_29 - .L_28)
.L_28:
        /*00ec*/ 	.word	0x00000000


	//----- nvinfo : EIATTR_CBANK_PARAM_SIZE
	.align		4
.L_29:
        /*00f0*/ 	.byte	0x03, 0x19
        /*00f2*/ 	.short	0x0024


	//----- nvinfo : EIATTR_PARAM_CBANK
	.align		4
        /*00f4*/ 	.byte	0x04, 0x0a
        /*00f6*/ 	.short	(.L_31 - .L_30)
	.align		4
.L_30:
        /*00f8*/ 	.word	index@(.nv.constant0.rms_norm)
        /*00fc*/ 	.short	0x0380
        /*00fe*/ 	.short	0x0024


	//----- nvinfo : EIATTR_SW_WAR
	.align		4
.L_31:
        /*0100*/ 	.byte	0x04, 0x36
        /*0102*/ 	.short	(.L_33 - .L_32)
.L_32:
        /*0104*/ 	.word	0x00000008
.L_33:


//--------------------- .nv.callgraph             --------------------------
	.section	.nv.callgraph,"",@"SHT_CUDA_CALLGRAPH"
	.align	4
	.sectionentsize	8
	.align		4
        /*0000*/ 	.word	0x00000000
	.align		4
        /*0004*/ 	.word	0xffffffff
	.align		4
        /*0008*/ 	.word	0x00000000
	.align		4
        /*000c*/ 	.word	0xfffffffe
	.align		4
        /*0010*/ 	.word	0x00000000
	.align		4
        /*0014*/ 	.word	0xfffffffd
	.align		4
        /*0018*/ 	.word	0x00000000
	.align		4
        /*001c*/ 	.word	0xfffffffc


//--------------------- .text.rms_norm            --------------------------
	.section	.text.rms_norm,"ax",@progbits
	.align	128
        .global         rms_norm
        .type           rms_norm,@function
        .size           rms_norm,(.L_x_24 - rms_norm)
        .other          rms_norm,@"STO_CUDA_ENTRY STV_DEFAULT"
rms_norm:
.text.rms_norm:
[----:B------:R-:W-:Y:S01]  /*0000*/  LDC R1, c[0x0][0x37c] ;  /* 0x0000df00ff017b82 */ /* 0x000fe20000000800 */
[----:B------:R-:W0:Y:S07]  /*0010*/  S2R R2, SR_TID.X ;  /* 0x0000000000027919 */ /* 0x000e2e0000002100 */
[----:B------:R-:W0:Y:S01]  /*0020*/  LDC R3, c[0x0][0x39c] ;  /* 0x0000e700ff037b82 */ /* 0x000e220000000800 */
[----:B------:R-:W1:Y:S01]  /*0030*/  LDCU.64 UR6, c[0x0][0x358] ;  /* 0x00006b00ff0677ac */ /* 0x000e620008000a00 */
[----:B------:R-:W-:Y:S01]  /*0040*/  BSSY.RECONVERGENT B0, `(.L_x_0) ;  /* 0x0000011000007945 */ /* 0x000fe20003800200 */
[----:B------:R-:W-:-:S05]  /*0050*/  IMAD.MOV.U32 R8, RZ, RZ, RZ ;  /* 0x000000ffff087224 */ /* 0x000fca00078e00ff */
[----:B------:R-:W2:Y:S01]  /*0060*/  S2UR UR8, SR_CTAID.X ;  /* 0x00000000000879c3 */ /* 0x000ea20000002500 */
[----:B0-----:R-:W-:-:S13]  /*0070*/  ISETP.GE.AND P0, PT, R2, R3, PT ;  /* 0x000000030200720c */ /* 0x001fda0003f06270 */
[----:B-12---:R-:W-:Y:S05]  /*0080*/  @P0 BRA `(.L_x_1) ;  /* 0x0000000000300947 */ /* 0x006fea0003800000 */
[----:B------:R-:W0:Y:S01]  /*0090*/  LDC R11, c[0x0][0x360] ;  /* 0x0000d800ff0b7b82 */ /* 0x000e220000000800 */
[----:B------:R-:W-:Y:S02]  /*00a0*/  IMAD.MOV.U32 R8, RZ, RZ, RZ ;  /* 0x000000ffff087224 */ /* 0x000fe400078e00ff */
[----:B------:R-:W-:-:S05]  /*00b0*/  IMAD.MOV.U32 R0, RZ, RZ, R2 ;  /* 0x000000ffff007224 */ /* 0x000fca00078e0002 */
[----:B------:R-:W1:Y:S02]  /*00c0*/  LDC.64 R6, c[0x0][0x388] ;  /* 0x0000e200ff067b82 */ /* 0x000e640000000a00 */
.L_x_2:
[----:B------:R-:W-:-:S04]  /*00d0*/  IMAD R5, R3, UR8, R0 ;  /* 0x0000000803057c24 */ /* 0x000fc8000f8e0200 */
[----:B-1----:R-:W-:-:S06]  /*00e0*/  IMAD.WIDE R4, R5, 0x2, R6 ;  /* 0x0000000205047825 */ /* 0x002fcc00078e0206 */
[----:B------:R-:W2:Y:S01]  /*00f0*/  LDG.E.U16 R4, desc[UR6][R4.64] ;  /* 0x0000000604047981 */ /* 0x000ea2000c1e1500 */
[----:B0-----:R-:W-:-:S05]  /*0100*/  IMAD.IADD R0, R11, 0x1, R0 ;  /* 0x000000010b007824 */ /* 0x001fca00078e0200 */
[----:B------:R-:W-:Y:S01]  /*0110*/  ISETP.GE.AND P0, PT, R0, R3, PT ;  /* 0x000000030000720c */ /* 0x000fe20003f06270 */
[----:B--2---:R-:W-:-:S05]  /*0120*/  HADD2.F32 R9, -RZ, R4.H0_H0 ;  /* 0x20000004ff097230 */ /* 0x004fca0000004100 */
[----:B------:R-:W-:-:S07]  /*0130*/  FFMA R8, R9, R9, R8 ;  /* 0x0000000909087223 */ /* 0x000fce0000000008 */
[----:B------:R-:W-:Y:S05]  /*0140*/  @!P0 BRA `(.L_x_2) ;  /* 0xfffffffc00e08947 */ /* 0x000fea000383ffff */
.L_x_1:
[----:B------:R-:W-:Y:S05]  /*0150*/  BSYNC.RECONVERGENT B0 ;  /* 0x0000000000007941 */ /* 0x000fea0003800200 */
.L_x_0:
[----:B------:R-:W0:Y:S01]  /*0160*/  SHFL.BFLY PT, R5, R8, 0x10, 0x1f ;  /* 0x0e001f0008057f89 */ /* 0x000e2200000e0000 */
[----:B------:R-:W-:Y:S01]  /*0170*/  BAR.SYNC.DEFER_BLOCKING 0x0 ;  /* 0x0000000000007b1d */ /* 0x000fe20000010000 */
[----:B------:R-:W-:Y:S01]  /*0180*/  ISETP.GT.U32.AND P1, PT, R2, 0x1f, PT ;  /* 0x0000001f0200780c */ /* 0x000fe20003f24070 */
[----:B0-----:R-:W-:-:S05]  /*0190*/  FADD R5, R5, R8 ;  /* 0x0000000805057221 */ /* 0x001fca0000000000 */
[----:B------:R-:W0:Y:S02]  /*01a0*/  SHFL.BFLY PT, R0, R5, 0x8, 0x1f ;  /* 0x0d001f0005007f89 */ /* 0x000e2400000e0000 */
[----:B0-----:R-:W-:Y:S01]  /*01b0*/  FADD R4, R5, R0 ;  /* 0x0000000005047221 */ /* 0x001fe20000000000 */
[----:B------:R-:W-:-:S04]  /*01c0*/  LOP3.LUT R0, R2, 0x1f, RZ, 0xc0, !PT ;  /* 0x0000001f02007812 */ /* 0x000fc800078ec0ff */
[----:B------:R-:W0:Y:S01]  /*01d0*/  SHFL.BFLY PT, R7, R4, 0x4, 0x1f ;  /* 0x0c801f0004077f89 */ /* 0x000e2200000e0000 */
[----:B------:R-:W-:-:S13]  /*01e0*/  ISETP.NE.AND P0, PT, R0, RZ, PT ;  /* 0x000000ff0000720c */ /* 0x000fda0003f05270 */
[----:B------:R-:W1:Y:S01]  /*01f0*/  @!P0 S2R R11, SR_CgaCtaId ;  /* 0x00000000000b8919 */ /* 0x000e620000008800 */
[----:B------:R-:W-:Y:S02]  /*0200*/  @!P0 MOV R8, 0x400 ;  /* 0x0000040000088802 */ /* 0x000fe40000000f00 */
[----:B------:R-:W-:Y:S02]  /*0210*/  @!P0 SHF.R.U32.HI R0, RZ, 0x3, R2 ;  /* 0x00000003ff008819 */ /* 0x000fe40000011602 */
[----:B------:R-:W-:Y:S02]  /*0220*/  @!P0 IADD3 R8, PT, PT, R8, 0x4, RZ ;  /* 0x0000000408088810 */ /* 0x000fe40007ffe0ff */
[----:B------:R-:W-:Y:S01]  /*0230*/  @!P0 LOP3.LUT R0, R0, 0x7c, RZ, 0xc0, !PT ;  /* 0x0000007c00008812 */ /* 0x000fe200078ec0ff */
[----:B0-----:R-:W-:-:S05]  /*0240*/  FADD R7, R4, R7 ;  /* 0x0000000704077221 */ /* 0x001fca0000000000 */
[----:B------:R-:W0:Y:S01]  /*0250*/  SHFL.BFLY PT, R6, R7, 0x2, 0x1f ;  /* 0x0c401f0007067f89 */ /* 0x000e2200000e0000 */
[----:B-1----:R-:W-:-:S05]  /*0260*/  @!P0 LEA R5, R11, R8, 0x18 ;  /* 0x000000080b058211 */ /* 0x002fca00078ec0ff */
[----:B------:R-:W-:Y:S02]  /*0270*/  @!P0 IMAD.IADD R0, R0, 0x1, R5 ;  /* 0x0000000100008824 */ /* 0x000fe400078e0205 */
[----:B0-----:R-:W-:-:S05]  /*0280*/  FADD R6, R7, R6 ;  /* 0x0000000607067221 */ /* 0x001fca0000000000 */
[----:B------:R-:W0:Y:S02]  /*0290*/  SHFL.BFLY PT, R9, R6, 0x1, 0x1f ;  /* 0x0c201f0006097f89 */ /* 0x000e2400000e0000 */
[----:B0-----:R-:W-:-:S05]  /*02a0*/  FADD R9, R6, R9 ;  /* 0x0000000906097221 */ /* 0x001fca0000000000 */
[----:B------:R0:W-:Y:S01]  /*02b0*/  @!P0 STS [R0], R9 ;  /* 0x0000000900008388 */ /* 0x0001e20000000800 */
[----:B------:R-:W-:Y:S06]  /*02c0*/  BAR.SYNC.DEFER_BLOCKING 0x0 ;  /* 0x0000000000007b1d */ /* 0x000fec0000010000 */
[----:B------:R-:W-:Y:S05]  /*02d0*/  @P1 BRA `(.L_x_3) ;  /* 0x0000000000a41947 */ /* 0x000fea0003800000 */
[----:B------:R-:W-:Y:S01]  /*02e0*/  ISETP.GT.U32.AND P1, PT, R2, 0x7, PT ;  /* 0x000000070200780c */ /* 0x000fe20003f24070 */
[----:B------:R-:W-:-:S12]  /*02f0*/  UMOV UR4, 0xffffffff ;  /* 0xffffffff00047882 */ /* 0x000fd80000000000 */
[----:B------:R-:W1:Y:S01]  /*0300*/  @!P1 S2R R5, SR_CgaCtaId ;  /* 0x0000000000059919 */ /* 0x000e620000008800 */
[----:B0-----:R-:W-:-:S05]  /*0310*/  @!P1 MOV R0, 0x400 ;  /* 0x0000040000009802 */ /* 0x001fca0000000f00 */
[----:B------:R-:W-:-:S05]  /*0320*/  @!P1 VIADD R0, R0, 0x4 ;  /* 0x0000000400009836 */ /* 0x000fca0000000000 */
[----:B-1----:R-:W-:Y:S01]  /*0330*/  @!P1 LEA R5, R5, R0, 0x18 ;  /* 0x0000000005059211 */ /* 0x002fe200078ec0ff */
[----:B------:R-:W-:-:S03]  /*0340*/  IMAD.MOV.U32 R0, RZ, RZ, RZ ;  /* 0x000000ffff007224 */ /* 0x000fc600078e00ff */
[----:B------:R-:W-:-:S05]  /*0350*/  @!P1 LEA R4, R2, R5, 0x2 ;  /* 0x0000000502049211 */ /* 0x000fca00078e10ff */
[----:B------:R0:W1:Y:S01]  /*0360*/  @!P1 LDS R0, [R4] ;  /* 0x0000000004009984 */ /* 0x0000620000000800 */
[----:B------:R-:W-:Y:S05]  /*0370*/  BRA.DIV UR4, `(.L_x_4) ;  /* 0x0000000204ec7947 */ /* 0x000fea000b800000 */
[----:B-1----:R-:W1:Y:S02]  /*0380*/  SHFL.BFLY PT, R5, R0, 0x4, 0x1f ;  /* 0x0c801f0000057f89 */ /* 0x002e6400000e0000 */
[----:B-1----:R-:W-:-:S05]  /*0390*/  FADD R5, R5, R0 ;  /* 0x0000000005057221 */ /* 0x002fca0000000000 */
[----:B0-----:R-:W0:Y:S02]  /*03a0*/  SHFL.BFLY PT, R4, R5, 0x2, 0x1f ;  /* 0x0c401f0005047f89 */ /* 0x001e2400000e0000 */
[----:B0-----:R-:W-:-:S05]  /*03b0*/  FADD R4, R5, R4 ;  /* 0x0000000405047221 */ /* 0x001fca0000000000 */
[----:B------:R0:W1:Y:S02]  /*03c0*/  SHFL.BFLY PT, R7, R4, 0x1, 0x1f ;  /* 0x0c201f0004077f89 */ /* 0x00006400000e0000 */
.L_x_11:
[----:B-1----:R-:W-:Y:S01]  /*03d0*/  FADD R0, R4, R7 ;  /* 0x0000000704007221 */ /* 0x002fe20000000000 */
[----:B------:R-:W-:Y:S06]  /*03e0*/  @P0 BRA `(.L_x_3) ;  /* 0x0000000000600947 */ /* 0x000fec0003800000 */
[----:B------:R-:W-:Y:S01]  /*03f0*/  I2FP.F32.S32 R3, R3 ;  /* 0x0000000300037245 */ /* 0x000fe20000201400 */
[----:B------:R-:W-:Y:S03]  /*0400*/  BSSY.RECONVERGENT B0, `(.L_x_5) ;  /* 0x000000c000007945 */ /* 0x000fe60003800200 */
[----:B0-----:R-:W0:Y:S08]  /*0410*/  MUFU.RCP R4, R3 ;  /* 0x0000000300047308 */ /* 0x001e300000001000 */
[----:B------:R-:W1:Y:S01]  /*0420*/  FCHK P0, R0, R3 ;  /* 0x0000000300007302 */ /* 0x000e620000000000 */
[----:B0-----:R-:W-:-:S04]  /*0430*/  FFMA R5, -R3, R4, 1 ;  /* 0x3f80000003057423 */ /* 0x001fc80000000104 */
[----:B------:R-:W-:-:S04]  /*0440*/  FFMA R5, R4, R5, R4 ;  /* 0x0000000504057223 */ /* 0x000fc80000000004 */
[----:B------:R-:W-:-:S04]  /*0450*/  FFMA R4, R0, R5, RZ ;  /* 0x0000000500047223 */ /* 0x000fc800000000ff */
[----:B------:R-:W-:-:S04]  /*0460*/  FFMA R6, -R3, R4, R0 ;  /* 0x0000000403067223 */ /* 0x000fc80000000100 */
[----:B------:R-:W-:Y:S01]  /*0470*/  FFMA R4, R5, R6, R4 ;  /* 0x0000000605047223 */ /* 0x000fe20000000004 */
[----:B-1----:R-:W-:Y:S06]  /*0480*/  @!P0 BRA `(.L_x_6) ;  /* 0x00000000000c8947 */ /* 0x002fec0003800000 */
[----:B------:R-:W-:-:S07]  /*0490*/  MOV R4, 0x4b0 ;  /* 0x000004b000047802 */ /* 0x000fce0000000f00 */
[----:B------:R-:W-:Y:S05]  /*04a0*/  CALL.REL.NOINC `($__internal_0_$__cuda_sm3x_div_rn_noftz_f32_slowpath) ;  /* 0x0000000000f47944 */ /* 0x000fea0003c00000 */
[----:B------:R-:W-:-:S07]  /*04b0*/  IMAD.MOV.U32 R4, RZ, RZ, R0 ;  /* 0x000000ffff047224 */ /* 0x000fce00078e0000 */
.L_x_6:
[----:B------:R-:W-:Y:S05]  /*04c0*/  BSYNC.RECONVERGENT B0 ;  /* 0x0000000000007941 */ /* 0x000fea0003800200 */
.L_x_5:
[----:B------:R-:W0:Y:S01]  /*04d0*/  LDCU UR4, c[0x0][0x3a0] ;  /* 0x00007400ff0477ac */ /* 0x000e220008000800 */
[----:B------:R-:W1:Y:S01]  /*04e0*/  S2UR UR5, SR_CgaCtaId ;  /* 0x00000000000579c3 */ /* 0x000e620000008800 */
[----:B0-----:R-:W-:Y:S01]  /*04f0*/  FADD R4, R4, UR4 ;  /* 0x0000000404047e21 */ /* 0x001fe20008000000 */
[----:B------:R-:W-:-:S04]  /*0500*/  UMOV UR4, 0x400 ;  /* 0x0000040000047882 */ /* 0x000fc80000000000 */
[----:B------:R-:W-:Y:S01]  /*0510*/  FSETP.GEU.AND P0, PT, |R4|, 1.175494350822287508e-38, PT ;  /* 0x008000000400780b */ /* 0x000fe20003f0e200 */
[----:B-1----:R-:W-:-:S12]  /*0520*/  ULEA UR4, UR5, UR4, 0x18 ;  /* 0x0000000405047291 */ /* 0x002fd8000f8ec0ff */
[----:B------:R-:W-:-:S04]  /*0530*/  @!P0 FMUL R4, R4, 16777216 ;  /* 0x4b80000004048820 */ /* 0x000fc80000400000 */
[----:B------:R-:W0:Y:S02]  /*0540*/  MUFU.RSQ R0, R4 ;  /* 0x0000000400007308 */ /* 0x000e240000001400 */
[----:B0-----:R-:W-:-:S05]  /*0550*/  @!P0 FMUL R0, R0, 4096 ;  /* 0x4580000000008820 */ /* 0x001fca0000400000 */
[----:B------:R1:W-:Y:S02]  /*0560*/  STS [UR4], R0 ;  /* 0x00000000ff007988 */ /* 0x0003e40008000804 */
.L_x_3:
[----:B------:R-:W2:Y:S01]  /*0570*/  LDC R17, c[0x0][0x39c] ;  /* 0x0000e700ff117b82 */ /* 0x000ea20000000800 */
[----:B------:R-:W-:Y:S07]  /*0580*/  WARPSYNC.ALL ;  /* 0x0000000000007948 */ /* 0x000fee0003800000 */
[----:B------:R-:W-:Y:S01]  /*0590*/  BAR.SYNC.DEFER_BLOCKING 0x0 ;  /* 0x0000000000007b1d */ /* 0x000fe20000010000 */
[----:B--2---:R-:W-:-:S13]  /*05a0*/  ISETP.GE.AND P0, PT, R2, R17, PT ;  /* 0x000000110200720c */ /* 0x004fda0003f06270 */
[----:B------:R-:W-:Y:S05]  /*05b0*/  @P0 EXIT ;  /* 0x000000000000094d */ /* 0x000fea0003800000 */
[----:B------:R-:W2:Y:S01]  /*05c0*/  S2UR UR5, SR_CgaCtaId ;  /* 0x00000000000579c3 */ /* 0x000ea20000008800 */
[----:B------:R-:W-:-:S07]  /*05d0*/  UMOV UR4, 0x400 ;  /* 0x0000040000047882 */ /* 0x000fce0000000000 */
[----:B------:R-:W3:Y:S08]  /*05e0*/  LDC.64 R6, c[0x0][0x390] ;  /* 0x0000e400ff067b82 */ /* 0x000ef00000000a00 */
[----:B0-----:R-:W0:Y:S08]  /*05f0*/  LDC.64 R8, c[0x0][0x380] ;  /* 0x0000e000ff087b82 */ /* 0x001e300000000a00 */
[----:B------:R-:W4:Y:S01]  /*0600*/  LDC.64 R4, c[0x0][0x388] ;  /* 0x0000e200ff047b82 */ /* 0x000f220000000a00 */
[----:B--2---:R-:W-:-:S09]  /*0610*/  ULEA UR4, UR5, UR4, 0x18 ;  /* 0x0000000405047291 */ /* 0x004fd2000f8ec0ff */
[----:B-1----:R-:W1:Y:S02]  /*0620*/  LDS R0, [UR4] ;  /* 0x00000004ff007984 */ /* 0x002e640008000800 */
[----:B------:R-:W2:Y:S02]  /*0630*/  LDCU UR4, c[0x0][0x360] ;  /* 0x00006c00ff0477ac */ /* 0x000ea40008000800 */
.L_x_7:
[----:B0-----:R-:W-:-:S04]  /*0640*/  IMAD R15, R17, UR8, R2 ;  /* 0x00000008110f7c24 */ /* 0x001fc8000f8e0202 */
[----:B----4-:R-:W-:-:S06]  /*0650*/  IMAD.WIDE R10, R15, 0x2, R4 ;  /* 0x000000020f0a7825 */ /* 0x010fcc00078e0204 */
[----:B------:R-:W4:Y:S01]  /*0660*/  LDG.E.U16 R10, desc[UR6][R10.64] ;  /* 0x000000060a0a7981 */ /* 0x000f22000c1e1500 */
[----:B---3--:R-:W-:-:S06]  /*0670*/  IMAD.WIDE R12, R2, 0x2, R6 ;  /* 0x00000002020c7825 */ /* 0x008fcc00078e0206 */
[----:B------:R-:W3:Y:S01]  /*0680*/  LDG.E.U16 R12, desc[UR6][R12.64] ;  /* 0x000000060c0c7981 */ /* 0x000ee2000c1e1500 */
[----:B0-----:R-:W-:-:S04]  /*0690*/  IMAD.WIDE R14, R15, 0x2, R8 ;  /* 0x000000020f0e7825 */ /* 0x001fc800078e0208 */
[----:B--2---:R-:W-:-:S05]  /*06a0*/  VIADD R2, R2, UR4 ;  /* 0x0000000402027c36 */ /* 0x004fca0008000000 */
[----:B------:R-:W-:Y:S01]  /*06b0*/  ISETP.GE.AND P0, PT, R2, R17, PT ;  /* 0x000000110200720c */ /* 0x000fe20003f06270 */
[----:B----4-:R-:W-:-:S05]  /*06c0*/  HADD2.F32 R3, -RZ, R10.H0_H0 ;  /* 0x2000000aff037230 */ /* 0x010fca0000004100 */
[----:B-1----:R-:W-:-:S05]  /*06d0*/  FMUL R3, R0, R3 ;  /* 0x0000000300037220 */ /* 0x002fca0000400000 */
[----:B------:R-:W-:-:S05]  /*06e0*/  F2FP.F16.F32.PACK_AB R3, RZ, R3 ;  /* 0x00000003ff03723e */ /* 0x000fca00000000ff */
[----:B---3--:R-:W-:-:S05]  /*06f0*/  HMUL2 R3, R12.H0_H0, R3.H0_H0 ;  /* 0x200000030c037232 */ /* 0x008fca0000000800 */
[----:B------:R0:W-:Y:S01]  /*0700*/  STG.E.U16 desc[UR6][R14.64], R3 ;  /* 0x000000030e007986 */ /* 0x0001e2000c101506 */
[----:B------:R-:W-:Y:S05]  /*0710*/  @!P0 BRA `(.L_x_7) ;  /* 0xfffffffc00c88947 */ /* 0x000fea000383ffff */
[----:B------:R-:W-:Y:S05]  /*0720*/  EXIT ;  /* 0x000000000000794d */ /* 0x000fea0003800000 */
.L_x_4:
[----:B------:R-:W-:Y:S02]  /*0730*/  HFMA2 R11, -RZ, RZ, 0, 1.847743988037109375e-06 ;  /* 0x0000001fff0b7431 */ /* 0x000fe400000001ff */
[----:B------:R-:W-:Y:S02]  /*0740*/  IMAD.MOV.U32 R9, RZ, RZ, 0x4 ;  /* 0x00000004ff097424 */ /* 0x000fe400078e00ff */
[----:B------:R-:W-:-:S07]  /*0750*/  IMAD.MOV.U32 R6, RZ, RZ, -0x1 ;  /* 0xffffffffff067424 */ /* 0x000fce00078e00ff */
[----:B01----:R-:W-:Y:S05]  /*0760*/  WARPSYNC.COLLECTIVE R6, `(.L_x_8) ;  /* 0x0000000006087348 */ /* 0x003fea0003c00000 */
[----:B-1----:R1:W2:Y:S02]  /*0770*/  SHFL.BFLY P1, R7, R0, R9, R11 ;  /* 0x0c00000900077389 */ /* 0x0022a4000002000b */
[----:B012---:R-:W-:Y:S05]  /*0780*/  ENDCOLLECTIVE ;  /* 0x000000000000791b */ /* 0x007fea0003800000 */
.L_x_8:
[----:B------:R-:W-:Y:S01]  /*0790*/  MOV R9, 0x2 ;  /* 0x0000000200097802 */ /* 0x000fe20000000f00 */
[----:B------:R-:W-:-:S04]  /*07a0*/  IMAD.MOV.U32 R5, RZ, RZ, R7 ;  /* 0x000000ffff057224 */ /* 0x000fc800078e0007 */
[----:B------:R-:W-:-:S04]  /*07b0*/  FADD R5, R5, R0 ;  /* 0x0000000005057221 */ /* 0x000fc80000000000 */
[----:B------:R-:W-:-:S07]  /*07c0*/  IMAD.MOV.U32 R0, RZ, RZ, R5 ;  /* 0x000000ffff007224 */ /* 0x000fce00078e0005 */
[----:B------:R-:W-:Y:S05]  /*07d0*/  WARPSYNC.COLLECTIVE R6, `(.L_x_9) ;  /* 0x0000000006087348 */ /* 0x000fea0003c00000 */
[----:B------:R0:W1:Y:S02]  /*07e0*/  SHFL.BFLY P1, R7, R0, R9, R11 ;  /* 0x0c00000900077389 */ /* 0x000064000002000b */
[----:B01----:R-:W-:Y:S05]  /*07f0*/  ENDCOLLECTIVE ;  /* 0x000000000000791b */ /* 0x003fea0003800000 */
.L_x_9:
[----:B------:R-:W-:Y:S02]  /*0800*/  IMAD.MOV.U32 R9, RZ, RZ, 0x1 ;  /* 0x00000001ff097424 */ /* 0x000fe400078e00ff */
[----:B------:R-:W-:-:S04]  /*0810*/  IMAD.MOV.U32 R4, RZ, RZ, R7 ;  /* 0x000000ffff047224 */ /* 0x000fc800078e0007 */
[----:B------:R-:W-:-:S04]  /*0820*/  FADD R4, R5, R4 ;  /* 0x0000000405047221 */ /* 0x000fc80000000000 */
[----:B------:R-:W-:-:S07]  /*0830*/  IMAD.MOV.U32 R0, RZ, RZ, R4 ;  /* 0x000000ffff007224 */ /* 0x000fce00078e0004 */
[----:B------:R-:W-:Y:S05]  /*0840*/  WARPSYNC.COLLECTIVE R6, `(.L_x_10) ;  /* 0x0000000006087348 */ /* 0x000fea0003c00000 */
[----:B------:R0:W1:Y:S02]  /*0850*/  SHFL.BFLY P1, R7, R0, R9, R11 ;  /* 0x0c00000900077389 */ /* 0x000064000002000b */
[----:B01----:R-:W-:Y:S05]  /*0860*/  ENDCOLLECTIVE ;  /* 0x000000000000791b */ /* 0x003fea0003800000 */
.L_x_10:
[----:B------:R-:W-:Y:S05]  /*0870*/  BRA `(.L_x_11) ;  /* 0xfffffff800d47947 */ /* 0x000fea000383ffff */
        .weak           $__internal_0_$__cuda_sm3x_div_rn_noftz_f32_slowpath
        .type           $__internal_0_$__cuda_sm3x_div_rn_noftz_f32_slowpath,@function
        .size           $__internal_0_$__cuda_sm3x_div_rn_noftz_f32_slowpath,(.L_x_24 - $__internal_0_$__cuda_sm3x_div_rn_noftz_f32_slowpath)
$__internal_0_$__cuda_sm3x_div_rn_noftz_f32_slowpath:
[--C-:B------:R-:W-:Y:S01]  /*0880*/  SHF.R.U32.HI R6, RZ, 0x17, R3.reuse ;  /* 0x00000017ff067819 */ /* 0x100fe20000011603 */
[----:B------:R-:W-:Y:S01]  /*0890*/  BSSY.RECONVERGENT B1, `(.L_x_12) ;  /* 0x0000064000017945 */ /* 0x000fe20003800200 */
[--C-:B------:R-:W-:Y:S01]  /*08a0*/  SHF.R.U32.HI R5, RZ, 0x17, R0.reuse ;  /* 0x00000017ff057819 */ /* 0x100fe20000011600 */
[----:B------:R-:W-:Y:S01]  /*08b0*/  IMAD.MOV.U32 R8, RZ, RZ, R3 ;  /* 0x000000ffff087224 */ /* 0x000fe200078e0003 */
[----:B------:R-:W-:Y:S02]  /*08c0*/  LOP3.LUT R6, R6, 0xff, RZ, 0xc0, !PT ;  /* 0x000000ff06067812 */ /* 0x000fe400078ec0ff */
[----:B------:R-:W-:Y:S01]  /*08d0*/  LOP3.LUT R10, R5, 0xff, RZ, 0xc0, !PT ;  /* 0x000000ff050a7812 */ /* 0x000fe200078ec0ff */
[----:B------:R-:W-:Y:S01]  /*08e0*/  IMAD.MOV.U32 R5, RZ, RZ, R0 ;  /* 0x000000ffff057224 */ /* 0x000fe200078e0000 */
[----:B------:R-:W-:-:S03]  /*08f0*/  IADD3 R9, PT, PT, R6, -0x1, RZ ;  /* 0xffffffff06097810 */ /* 0x000fc60007ffe0ff */
[----:B------:R-:W-:Y:S01]  /*0900*/  VIADD R11, R10, 0xffffffff ;  /* 0xffffffff0a0b7836 */ /* 0x000fe20000000000 */
[----:B------:R-:W-:-:S04]  /*0910*/  ISETP.GT.U32.AND P0, PT, R9, 0xfd, PT ;  /* 0x000000fd0900780c */ /* 0x000fc80003f04070 */
[----:B------:R-:W-:-:S13]  /*0920*/  ISETP.GT.U32.OR P0, PT, R11, 0xfd, P0 ;  /* 0x000000fd0b00780c */ /* 0x000fda0000704470 */
[----:B------:R-:W-:Y:S01]  /*0930*/  @!P0 MOV R7, RZ ;  /* 0x000000ff00078202 */ /* 0x000fe20000000f00 */
[----:B------:R-:W-:Y:S06]  /*0940*/  @!P0 BRA `(.L_x_13) ;  /* 0x00000000005c8947 */ /* 0x000fec0003800000 */
[----:B------:R-:W-:Y:S02]  /*0950*/  FSETP.GTU.FTZ.AND P0, PT, |R0|, +INF , PT ;  /* 0x7f8000000000780b */ /* 0x000fe40003f1c200 */
[----:B------:R-:W-:-:S04]  /*0960*/  FSETP.GTU.FTZ.AND P1, PT, |R3|, +INF , PT ;  /* 0x7f8000000300780b */ /* 0x000fc80003f3c200 */
[----:B------:R-:W-:-:S13]  /*0970*/  PLOP3.LUT P0, PT, P0, P1, PT, 0xf8, 0x8f ;  /* 0x00000000008f781c */ /* 0x000fda0000703f70 */
[----:B------:R-:W-:Y:S05]  /*0980*/  @P0 BRA `(.L_x_14) ;  /* 0x00000004004c0947 */ /* 0x000fea0003800000 */
[----:B------:R-:W-:-:S13]  /*0990*/  LOP3.LUT P0, RZ, R8, 0x7fffffff, R5, 0xc8, !PT ;  /* 0x7fffffff08ff7812 */ /* 0x000fda000780c805 */
[----:B------:R-:W-:Y:S05]  /*09a0*/  @!P0 BRA `(.L_x_15) ;  /* 0x00000004003c8947 */ /* 0x000fea0003800000 */
[C---:B------:R-:W-:Y:S02]  /*09b0*/  FSETP.NEU.FTZ.AND P2, PT, |R0|.reuse, +INF , PT ;  /* 0x7f8000000000780b */ /* 0x040fe40003f5d200 */
[----:B------:R-:W-:Y:S02]  /*09c0*/  FSETP.NEU.FTZ.AND P1, PT, |R3|, +INF , PT ;  /* 0x7f8000000300780b */ /* 0x000fe40003f3d200 */
[----:B------:R-:W-:-:S11]  /*09d0*/  FSETP.NEU.FTZ.AND P0, PT, |R0|, +INF , PT ;  /* 0x7f8000000000780b */ /* 0x000fd60003f1d200 */
[----:B------:R-:W-:Y:S05]  /*09e0*/  @!P1 BRA !P2, `(.L_x_15) ;  /* 0x00000004002c9947 */ /* 0x000fea0005000000 */
[----:B------:R-:W-:-:S04]  /*09f0*/  LOP3.LUT P2, RZ, R5, 0x7fffffff, RZ, 0xc0, !PT ;  /* 0x7fffffff05ff7812 */ /* 0x000fc8000784c0ff */
[----:B------:R-:W-:-:S13]  /*0a00*/  PLOP3.LUT P1, PT, P1, P2, PT, 0x2f, 0xf2 ;  /* 0x0000000000f2781c */ /* 0x000fda0000f24577 */
[----:B------:R-:W-:Y:S05]  /*0a10*/  @P1 BRA `(.L_x_16) ;  /* 0x0000000400181947 */ /* 0x000fea0003800000 */
[----:B------:R-:W-:-:S04]  /*0a20*/  LOP3.LUT P1, RZ, R8, 0x7fffffff, RZ, 0xc0, !PT ;  /* 0x7fffffff08ff7812 */ /* 0x000fc8000782c0ff */
[----:B------:R-:W-:-:S13]  /*0a30*/  PLOP3.LUT P0, PT, P0, P1, PT, 0x2f, 0xf2 ;  /* 0x0000000000f2781c */ /* 0x000fda0000702577 */
[----:B------:R-:W-:Y:S05]  /*0a40*/  @P0 BRA `(.L_x_17) ;  /* 0x0000000400000947 */ /* 0x000fea0003800000 */
[----:B------:R-:W-:Y:S02]  /*0a50*/  ISETP.GE.AND P0, PT, R11, RZ, PT ;  /* 0x000000ff0b00720c */ /* 0x000fe40003f06270 */
[----:B------:R-:W-:-:S11]  /*0a60*/  ISETP.GE.AND P1, PT, R9, RZ, PT ;  /* 0x000000ff0900720c */ /* 0x000fd60003f26270 */
[----:B------:R-:W-:Y:S02]  /*0a70*/  @P0 IMAD.MOV.U32 R7, RZ, RZ, RZ ;  /* 0x000000ffff070224 */ /* 0x000fe400078e00ff */
[----:B------:R-:W-:Y:S01]  /*0a80*/  @!P0 FFMA R5, R0, 1.84467440737095516160e+19, RZ ;  /* 0x5f80000000058823 */ /* 0x000fe200000000ff */
[----:B------:R-:W-:Y:S02]  /*0a90*/  @!P0 IMAD.MOV.U32 R7, RZ, RZ, -0x40 ;  /* 0xffffffc0ff078424 */ /* 0x000fe400078e00ff */
[----:B------:R-:W-:Y:S02]  /*0aa0*/  @!P1 FFMA R8, R3, 1.84467440737095516160e+19, RZ ;  /* 0x5f80000003089823 */ /* 0x000fe400000000ff */
[----:B------:R-:W-:-:S07]  /*0ab0*/  @!P1 VIADD R7, R7, 0x40 ;  /* 0x0000004007079836 */ /* 0x000fce0000000000 */
.L_x_13:
[----:B------:R-:W-:Y:S01]  /*0ac0*/  LEA R3, R6, 0xc0800000, 0x17 ;  /* 0xc080000006037811 */ /* 0x000fe200078eb8ff */
[----:B------:R-:W-:Y:S03]  /*0ad0*/  BSSY.RECONVERGENT B2, `(.L_x_18) ;  /* 0x0000036000027945 */ /* 0x000fe60003800200 */
[----:B------:R-:W-:Y:S01]  /*0ae0*/  IADD3 R8, PT, PT, -R3, R8, RZ ;  /* 0x0000000803087210 */ /* 0x000fe20007ffe1ff */
[----:B------:R-:W-:-:S03]  /*0af0*/  VIADD R3, R10, 0xffffff81 ;  /* 0xffffff810a037836 */ /* 0x000fc60000000000 */
[----:B------:R-:W0:Y:S01]  /*0b00*/  MUFU.RCP R9, R8 ;  /* 0x0000000800097308 */ /* 0x000e220000001000 */
[----:B------:R-:W-:Y:S01]  /*0b10*/  FADD.FTZ R11, -R8, -RZ ;  /* 0x800000ff080b7221 */ /* 0x000fe20000010100 */
[C---:B------:R-:W-:Y:S01]  /*0b20*/  IMAD R0, R3.reuse, -0x800000, R5 ;  /* 0xff80000003007824 */ /* 0x040fe200078e0205 */
[----:B------:R-:W-:-:S05]  /*0b30*/  IADD3 R6, PT, PT, R3, 0x7f, -R6 ;  /* 0x0000007f03067810 */ /* 0x000fca0007ffe806 */
[----:B------:R-:W-:Y:S02]  /*0b40*/  IMAD.IADD R6, R6, 0x1, R7 ;  /* 0x0000000106067824 */ /* 0x000fe400078e0207 */
[----:B0-----:R-:W-:-:S04]  /*0b50*/  FFMA R10, R9, R11, 1 ;  /* 0x3f800000090a7423 */ /* 0x001fc8000000000b */
[----:B------:R-:W-:-:S04]  /*0b60*/  FFMA R12, R9, R10, R9 ;  /* 0x0000000a090c7223 */ /* 0x000fc80000000009 */
[----:B------:R-:W-:-:S04]  /*0b70*/  FFMA R5, R0, R12, RZ ;  /* 0x0000000c00057223 */ /* 0x000fc800000000ff */
[----:B------:R-:W-:-:S04]  /*0b80*/  FFMA R10, R11, R5, R0 ;  /* 0x000000050b0a7223 */ /* 0x000fc80000000000 */
[----:B------:R-:W-:-:S04]  /*0b90*/  FFMA R9, R12, R10, R5 ;  /* 0x0000000a0c097223 */ /* 0x000fc80000000005 */
[----:B------:R-:W-:-:S04]  /*0ba0*/  FFMA R10, R11, R9, R0 ;  /* 0x000000090b0a7223 */ /* 0x000fc80000000000 */
[----:B------:R-:W-:-:S05]  /*0bb0*/  FFMA R0, R12, R10, R9 ;  /* 0x0000000a0c007223 */ /* 0x000fca0000000009 */
[----:B------:R-:W-:-:S04]  /*0bc0*/  SHF.R.U32.HI R3, RZ, 0x17, R0 ;  /* 0x00000017ff037819 */ /* 0x000fc80000011600 */
[----:B------:R-:W-:-:S05]  /*0bd0*/  LOP3.LUT R3, R3, 0xff, RZ, 0xc0, !PT ;  /* 0x000000ff03037812 */ /* 0x000fca00078ec0ff */
[----:B------:R-:W-:-:S05]  /*0be0*/  IMAD.IADD R7, R3, 0x1, R6 ;  /* 0x0000000103077824 */ /* 0x000fca00078e0206 */
[----:B------:R-:W-:-:S04]  /*0bf0*/  IADD3 R3, PT, PT, R7, -0x1, RZ ;  /* 0xffffffff07037810 */ /* 0x000fc80007ffe0ff */
[----:B------:R-:W-:-:S13]  /*0c00*/  ISETP.GE.U32.AND P0, PT, R3, 0xfe, PT ;  /* 0x000000fe0300780c */ /* 0x000fda0003f06070 */
[----:B------:R-:W-:Y:S05]  /*0c10*/  @!P0 BRA `(.L_x_19) ;  /* 0x0000000000808947 */ /* 0x000fea0003800000 */
[----:B------:R-:W-:-:S13]  /*0c20*/  ISETP.GT.AND P0, PT, R7, 0xfe, PT ;  /* 0x000000fe0700780c */ /* 0x000fda0003f04270 */
[----:B------:R-:W-:Y:S05]  /*0c30*/  @P0 BRA `(.L_x_20) ;  /* 0x00000000006c0947 */ /* 0x000fea0003800000 */
[----:B------:R-:W-:-:S13]  /*0c40*/  ISETP.GE.AND P0, PT, R7, 0x1, PT ;  /* 0x000000010700780c */ /* 0x000fda0003f06270 */
[----:B------:R-:W-:Y:S05]  /*0c50*/  @P0 BRA `(.L_x_21) ;  /* 0x0000000000740947 */ /* 0x000fea0003800000 */
[----:B------:R-:W-:Y:S02]  /*0c60*/  ISETP.GE.AND P0, PT, R7, -0x18, PT ;  /* 0xffffffe80700780c */ /* 0x000fe40003f06270 */
[----:B------:R-:W-:-:S11]  /*0c70*/  LOP3.LUT R0, R0, 0x80000000, RZ, 0xc0, !PT ;  /* 0x8000000000007812 */ /* 0x000fd600078ec0ff */
[----:B------:R-:W-:Y:S05]  /*0c80*/  @!P0 BRA `(.L_x_21) ;  /* 0x0000000000688947 */ /* 0x000fea0003800000 */
[CCC-:B------:R-:W-:Y:S01]  /*0c90*/  FFMA.RZ R3, R12.reuse, R10.reuse, R9.reuse ;  /* 0x0000000a0c037223 */ /* 0x1c0fe2000000c009 */
[C---:B------:R-:W-:Y:S02]  /*0ca0*/  VIADD R8, R7.reuse, 0x20 ;  /* 0x0000002007087836 */ /* 0x040fe40000000000 */
[CCC-:B------:R-:W-:Y:S01]  /*0cb0*/  FFMA.RM R6, R12.reuse, R10.reuse, R9.reuse ;  /* 0x0000000a0c067223 */ /* 0x1c0fe20000004009 */
[----:B------:R-:W-:Y:S02]  /*0cc0*/  ISETP.NE.AND P2, PT, R7, RZ, PT ;  /* 0x000000ff0700720c */ /* 0x000fe40003f45270 */
[----:B------:R-:W-:Y:S01]  /*0cd0*/  LOP3.LUT R5, R3, 0x7fffff, RZ, 0xc0, !PT ;  /* 0x007fffff03057812 */ /* 0x000fe200078ec0ff */
[----:B------:R-:W-:Y:S01]  /*0ce0*/  FFMA.RP R3, R12, R10, R9 ;  /* 0x0000000a0c037223 */ /* 0x000fe20000008009 */
[----:B------:R-:W-:Y:S01]  /*0cf0*/  ISETP.NE.AND P1, PT, R7, RZ, PT ;  /* 0x000000ff0700720c */ /* 0x000fe20003f25270 */
[----:B------:R-:W-:Y:S01]  /*0d00*/  IMAD.MOV R7, RZ, RZ, -R7 ;  /* 0x000000ffff077224 */ /* 0x000fe200078e0a07 */
[----:B------:R-:W-:-:S02]  /*0d10*/  LOP3.LUT R5, R5, 0x800000, RZ, 0xfc, !PT ;  /* 0x0080000005057812 */ /* 0x000fc400078efcff */
[----:B------:R-:W-:Y:S02]  /*0d20*/  FSETP.NEU.FTZ.AND P0, PT, R3, R6, PT ;  /* 0x000000060300720b */ /* 0x000fe40003f1d000 */
[----:B------:R-:W-:Y:S02]  /*0d30*/  SHF.L.U32 R8, R5, R8, RZ ;  /* 0x0000000805087219 */ /* 0x000fe400000006ff */
[----:B------:R-:W-:Y:S02]  /*0d40*/  SEL R6, R7, RZ, P2 ;  /* 0x000000ff07067207 */ /* 0x000fe40001000000 */
[----:B------:R-:W-:Y:S02]  /*0d50*/  ISETP.NE.AND P1, PT, R8, RZ, P1 ;  /* 0x000000ff0800720c */ /* 0x000fe40000f25270 */
[----:B------:R-:W-:Y:S02]  /*0d60*/  SHF.R.U32.HI R6, RZ, R6, R5 ;  /* 0x00000006ff067219 */ /* 0x000fe40000011605 */
[----:B------:R-:W-:-:S02]  /*0d70*/  PLOP3.LUT P0, PT, P0, P1, PT, 0xf8, 0x8f ;  /* 0x00000000008f781c */ /* 0x000fc40000703f70 */
[----:B------:R-:W-:Y:S02]  /*0d80*/  SHF.R.U32.HI R8, RZ, 0x1, R6 ;  /* 0x00000001ff087819 */ /* 0x000fe40000011606 */
[----:B------:R-:W-:-:S04]  /*0d90*/  SEL R3, RZ, 0x1, !P0 ;  /* 0x00000001ff037807 */ /* 0x000fc80004000000 */
[----:B------:R-:W-:-:S04]  /*0da0*/  LOP3.LUT R3, R3, 0x1, R8, 0xf8, !PT ;  /* 0x0000000103037812 */ /* 0x000fc800078ef808 */
[----:B------:R-:W-:-:S05]  /*0db0*/  LOP3.LUT R3, R3, R6, RZ, 0xc0, !PT ;  /* 0x0000000603037212 */ /* 0x000fca00078ec0ff */
[----:B------:R-:W-:-:S05]  /*0dc0*/  IMAD.IADD R3, R8, 0x1, R3 ;  /* 0x0000000108037824 */ /* 0x000fca00078e0203 */
[----:B------:R-:W-:Y:S01]  /*0dd0*/  LOP3.LUT R0, R3, R0, RZ, 0xfc, !PT ;  /* 0x0000000003007212 */ /* 0x000fe200078efcff */
[----:B------:R-:W-:Y:S06]  /*0de0*/  BRA `(.L_x_21) ;  /* 0x0000000000107947 */ /* 0x000fec0003800000 */
.L_x_20:
[----:B------:R-:W-:-:S04]  /*0df0*/  LOP3.LUT R0, R0, 0x80000000, RZ, 0xc0, !PT ;  /* 0x8000000000007812 */ /* 0x000fc800078ec0ff */
[----:B------:R-:W-:Y:S01]  /*0e00*/  LOP3.LUT R0, R0, 0x7f800000, RZ, 0xfc, !PT ;  /* 0x7f80000000007812 */ /* 0x000fe200078efcff */
[----:B------:R-:W-:Y:S06]  /*0e10*/  BRA `(.L_x_21) ;  /* 0x0000000000047947 */ /* 0x000fec0003800000 */
.L_x_19:
[----:B------:R-:W-:-:S07]  /*0e20*/  LEA R0, R6, R0, 0x17 ;  /* 0x0000000006007211 */ /* 0x000fce00078eb8ff */
.L_x_21:
[----:B------:R-:W-:Y:S05]  /*0e30*/  BSYNC.RECONVERGENT B2 ;  /* 0x0000000000027941 */ /* 0x000fea0003800200 */
.L_x_18:
[----:B------:R-:W-:Y:S05]  /*0e40*/  BRA `(.L_x_22) ;  /* 0x0000000000207947 */ /* 0x000fea0003800000 */
.L_x_17:
[----:B------:R-:W-:-:S04]  /*0e50*/  LOP3.LUT R0, R8, 0x80000000, R5, 0x48, !PT ;  /* 0x8000000008007812 */ /* 0x000fc800078e4805 */
[----:B------:R-:W-:Y:S01]  /*0e60*/  LOP3.LUT R0, R0, 0x7f800000, RZ, 0xfc, !PT ;  /* 0x7f80000000007812 */ /* 0x000fe200078efcff */
[----:B------:R-:W-:Y:S06]  /*0e70*/  BRA `(.L_x_22) ;  /* 0x0000000000147947 */ /* 0x000fec0003800000 */
.L_x_16:
[----:B------:R-:W-:Y:S01]  /*0e80*/  LOP3.LUT R0, R8, 0x80000000, R5, 0x48, !PT ;  /* 0x8000000008007812 */ /* 0x000fe200078e4805 */
[----:B------:R-:W-:Y:S06]  /*0e90*/  BRA `(.L_x_22) ;  /* 0x00000000000c7947 */ /* 0x000fec0003800000 */
.L_x_15:
[----:B------:R-:W0:Y:S01]  /*0ea0*/  MUFU.RSQ R0, -QNAN ;  /* 0xffc0000000007908 */ /* 0x000e220000001400 */
[----:B------:R-:W-:Y:S05]  /*0eb0*/  BRA `(.L_x_22) ;  /* 0x0000000000047947 */ /* 0x000fea0003800000 */
.L_x_14:
[----:B------:R-:W-:-:S07]  /*0ec0*/  FADD.FTZ R0, R0, R3 ;  /* 0x0000000300007221 */ /* 0x000fce0000010000 */
.L_x_22:
[----:B------:R-:W-:Y:S05]  /*0ed0*/  BSYNC.RECONVERGENT B1 ;  /* 0x0000000000017941 */ /* 0x000fea0003800200 */
.L_x_12:
[----:B------:R-:W-:-:S04]  /*0ee0*/  IMAD.MOV.U32 R5, RZ, RZ, 0x0 ;  /* 0x00000000ff057424 */ /* 0x000fc800078e00ff */
[----:B0-----:R-:W-:Y:S05]  /*0ef0*/  RET.REL.NODEC R4 `(rms_norm) ;  /* 0xfffffff004407950 */ /* 0x001fea0003c3ffff */
.L_x_23:
[----:B------:R-:W-:-:S00]  /*0f00*/  BRA `(.L_x_23) ;  /* 0xfffffffc00fc7947 */ /* 0x000fc0000383ffff */
[----:B------:R-:W-:-:S00]  /*0f10*/  NOP ;  /* 0x0000000000007918 */ /* 0x000fc00000000000 */
        /* <DEDUP_REMOVED lines=14> */
.L_x_24:


//--------------------- .nv.shared.rms_norm       --------------------------
	.section	.nv.shared.rms_norm,"aw",@nobits
	.sectionflags	@""
	.align	4
.nv.shared.rms_norm:
	.zero		1060


//--------------------- .nv.shared.reserved.0     --------------------------
	.section	.nv.shared.reserved.0,"aw",@nobits
	.weak		__nv_reservedSMEM_offset_0_alias
	.size		__nv_reservedSMEM_offset_0_alias, 0, 64
	.other		__nv_reservedSMEM_offset_0_alias,@"STO_CUDA_RESERVED_SHARED STV_DEFAULT"
__nv_reservedSMEM_offset_0_alias:
	.zero		0
	.zero		64


//--------------------- .nv.constant0.rms_norm    --------------------------
	.section	.nv.constant0.rms_norm,"a",@progbits
	.sectionflags	@""
	.align	4
.nv.constant0.rms_norm:
	.zero		932


//--------------------- SYMBOLS --------------------------

	.type		.nv.reservedSmem.offset0,@object
	.size		.nv.reservedSmem.offset0,0x4
	.type		.nv.reservedSmem.cap,@object
	.size		.nv.reservedSmem.cap,0x4
